//
// Generated by NVIDIA NVVM Compiler
//
// Compiler Build ID: CL-36424714
// Cuda compilation tools, release 13.0, V13.0.88
// Based on NVVM 20.0.0
//

.version 9.0
.target sm_100
.address_size 64

	// .globl	_Z18sumReductionKernelPiS_i

.visible .entry _Z18sumReductionKernelPiS_i(
	.param .u64 .ptr .align 1 _Z18sumReductionKernelPiS_i_param_0,
	.param .u64 .ptr .align 1 _Z18sumReductionKernelPiS_i_param_1,
	.param .u32 _Z18sumReductionKernelPiS_i_param_2
)
{
	.reg .pred 	%p<5>;
	.reg .b32 	%r<18>;
	.reg .b64 	%rd<9>;

	ld.param.u64 	%rd1, [_Z18sumReductionKernelPiS_i_param_0];
	ld.param.u64 	%rd2, [_Z18sumReductionKernelPiS_i_param_1];
	ld.param.u32 	%r13, [_Z18sumReductionKernelPiS_i_param_2];
	mov.u32 	%r1, %ctaid.x;
	mov.u32 	%r15, %ntid.x;
	mov.u32 	%r3, %tid.x;
	mad.lo.s32 	%r4, %r1, %r15, %r3;
	setp.ge.s32 	%p1, %r4, %r13;
	mov.b32 	%r17, 0;
	@%p1 bra 	$L__BB0_2;
	cvta.to.global.u64 	%rd3, %rd1;
	mul.wide.s32 	%rd4, %r4, 4;
	add.s64 	%rd5, %rd3, %rd4;
	ld.global.u32 	%r17, [%rd5];
$L__BB0_2:
	bar.sync 	0;
	setp.lt.u32 	%p2, %r15, 2;
	@%p2 bra 	$L__BB0_4;
$L__BB0_3:
	shr.u32 	%r9, %r15, 1;
	bar.sync 	0;
	setp.gt.u32 	%p3, %r15, 3;
	mov.u32 	%r15, %r9;
	@%p3 bra 	$L__BB0_3;
$L__BB0_4:
	setp.ne.s32 	%p4, %r3, 0;
	@%p4 bra 	$L__BB0_6;
	cvta.to.global.u64 	%rd6, %rd2;
	mul.wide.u32 	%rd7, %r1, 4;
	add.s64 	%rd8, %rd6, %rd7;
	st.global.u32 	[%rd8], %r17;
$L__BB0_6:
	ret;

}


// ===== COMPILED SASS (sm_100) =====

	.target	sm_100

	.elftype	@"ET_EXEC"


//--------------------- .note.nv.tkinfo           --------------------------
	.section	.note.nv.tkinfo,"",@"SHT_NOTE"
	.sectionflags	@"SHF_NOTE_NV_TKINFO"
	.tkinfo
        /*0018*/ 	.word	0x00000002
        /*0030*/ 	.string	""
        /*0030*/ 	.string	"ptxas"
        /*0030*/ 	.string	"Cuda compilation tools, release 13.0, V13.0.88"
        /*0030*/ 	.string	"Build cuda_13.0.r13.0/compiler.36424714_0"
        /*0030*/ 	.string	"-arch sm_100 -m 64 "



//--------------------- .note.nv.cuinfo           --------------------------
	.section	.note.nv.cuinfo,"",@"SHT_NOTE"
	.sectionflags	@"SHF_NOTE_NV_CUINFO"
        /*0018*/ 	.short	0x0002
        /*001a*/ 	.short	0x0064
        /*001c*/ 	.short	0x0082
	.zero		2


//--------------------- .nv.info                  --------------------------
	.section	.nv.info,"",@"SHT_CUDA_INFO"
	.align	4


	//----- nvinfo : EIATTR_REGCOUNT
	.align		4
        /*0000*/ 	.byte	0x04, 0x2f
        /*0002*/ 	.short	(.L_1 - .L_0)
	.align		4
.L_0:
        /*0004*/ 	.word	index@(_Z18sumReductionKernelPiS_i)
        /*0008*/ 	.word	0x0000000c


	//----- nvinfo : EIATTR_FRAME_SIZE
	.align		4
.L_1:
        /*000c*/ 	.byte	0x04, 0x11
        /*000e*/ 	.short	(.L_3 - .L_2)
	.align		4
.L_2:
        /*0010*/ 	.word	index@(_Z18sumReductionKernelPiS_i)
        /*0014*/ 	.word	0x00000000


	//----- nvinfo : EIATTR_MIN_STACK_SIZE
	.align		4
.L_3:
        /*0018*/ 	.byte	0x04, 0x12
        /*001a*/ 	.short	(.L_5 - .L_4)
	.align		4
.L_4:
        /*001c*/ 	.word	index@(_Z18sumReductionKernelPiS_i)
        /*0020*/ 	.word	0x00000000
.L_5:


//--------------------- .nv.compat                --------------------------
	.section	.nv.compat,"",@"SHT_CUDA_COMPAT_INFO"
	.align	4
        /*0000*/ 	.byte	0x02, 0x09, 0x00, 0x00, 0x02, 0x02, 0x01, 0x00, 0x02, 0x05, 0x05, 0x00, 0x03, 0x07, 0x01, 0x01
        /*0010*/ 	.byte	0x02, 0x03, 0x00, 0x00, 0x02, 0x06, 0x01, 0x00, 0x04, 0x0b, 0x08, 0x00, 0x09, 0x00, 0x00, 0x00
        /*0020*/ 	.byte	0x00, 0x00, 0x00, 0x00


//--------------------- .nv.info._Z18sumReductionKernelPiS_i --------------------------
	.section	.nv.info._Z18sumReductionKernelPiS_i,"",@"SHT_CUDA_INFO"
	.sectionflags	@""
	.align	4


	//----- nvinfo : EIATTR_CUDA_API_VERSION
	.align		4
        /*0000*/ 	.byte	0x04, 0x37
        /*0002*/ 	.short	(.L_7 - .L_6)
.L_6:
        /*0004*/ 	.word	0x00000082


	//----- nvinfo : EIATTR_KPARAM_INFO
	.align		4
.L_7:
        /*0008*/ 	.byte	0x04, 0x17
        /*000a*/ 	.short	(.L_9 - .L_8)
.L_8:
        /*000c*/ 	.word	0x00000000
        /*0010*/ 	.short	0x0002
        /*0012*/ 	.short	0x0010
        /*0014*/ 	.byte	0x00, 0xf0, 0x11, 0x00


	//----- nvinfo : EIATTR_KPARAM_INFO
	.align		4
.L_9:
        /*0018*/ 	.byte	0x04, 0x17
        /*001a*/ 	.short	(.L_11 - .L_10)
.L_10:
        /*001c*/ 	.word	0x00000000
        /*0020*/ 	.short	0x0001
        /*0022*/ 	.short	0x0008
        /*0024*/ 	.byte	0x00, 0xf5, 0x21, 0x00


	//----- nvinfo : EIATTR_KPARAM_INFO
	.align		4
.L_11:
        /*0028*/ 	.byte	0x04, 0x17
        /*002a*/ 	.short	(.L_13 - .L_12)
.L_12:
        /*002c*/ 	.word	0x00000000
        /*0030*/ 	.short	0x0000
        /*0032*/ 	.short	0x0000
        /*0034*/ 	.byte	0x00, 0xf5, 0x21, 0x00


	//----- nvinfo : EIATTR_SPARSE_MMA_MASK
	.align		4
.L_13:
        /*0038*/ 	.byte	0x03, 0x50
        /*003a*/ 	.short	0x0000


	//----- nvinfo : EIATTR_MAXREG_COUNT
	.align		4
        /*003c*/ 	.byte	0x03, 0x1b
        /*003e*/ 	.short	0x00ff


	//----- nvinfo : EIATTR_NUM_BARRIERS
	.align		4
        /*0040*/ 	.byte	0x02, 0x4c
        /*0042*/ 	.byte	0x01
	.zero		1


	//----- nvinfo : EIATTR_MERCURY_ISA_VERSION
	.align		4
        /*0044*/ 	.byte	0x03, 0x5f
        /*0046*/ 	.short	0x0101


	//----- nvinfo : EIATTR_VRC_CTA_INIT_COUNT
	.align		4
        /*0048*/ 	.byte	0x02, 0x4a
	.zero		1
	.zero		1


	//----- nvinfo : EIATTR_EXIT_INSTR_OFFSETS
	.align		4
        /*004c*/ 	.byte	0x04, 0x1c
        /*004e*/ 	.short	(.L_15 - .L_14)


	//   ....[0]....
.L_14:
        /*0050*/ 	.word	0x00000180


	//   ....[1]....
        /*0054*/ 	.word	0x000001c0


	//----- nvinfo : EIATTR_CRS_STACK_SIZE
	.align		4
.L_15:
        /*0058*/ 	.byte	0x04, 0x1e
        /*005a*/ 	.short	(.L_17 - .L_16)
.L_16:
        /*005c*/ 	.word	0x00000000


	//----- nvinfo : EIATTR_CBANK_PARAM_SIZE
	.align		4
.L_17:
        /*0060*/ 	.byte	0x03, 0x19
        /*0062*/ 	.short	0x0014


	//----- nvinfo : EIATTR_PARAM_CBANK
	.align		4
        /*0064*/ 	.byte	0x04, 0x0a
        /*0066*/ 	.short	(.L_19 - .L_18)
	.align		4
.L_18:
        /*0068*/ 	.word	index@(.nv.constant0._Z18sumReductionKernelPiS_i)
        /*006c*/ 	.short	0x0380
        /*006e*/ 	.short	0x0014


	//----- nvinfo : EIATTR_SW_WAR
	.align		4
.L_19:
        /*0070*/ 	.byte	0x04, 0x36
        /*0072*/ 	.short	(.L_21 - .L_20)
.L_20:
        /*0074*/ 	.word	0x00000008
.L_21:


//--------------------- .nv.callgraph             --------------------------
	.section	.nv.callgraph,"",@"SHT_CUDA_CALLGRAPH"
	.align	4
	.sectionentsize	8
	.align		4
        /*0000*/ 	.word	0x00000000
	.align		4
        /*0004*/ 	.word	0xffffffff
	.align		4
        /*0008*/ 	.word	0x00000000
	.align		4
        /*000c*/ 	.word	0xfffffffe
	.align		4
        /*0010*/ 	.word	0x00000000
	.align		4
        /*0014*/ 	.word	0xfffffffd
	.align		4
        /*0018*/ 	.word	0x00000000
	.align		4
        /*001c*/ 	.word	0xfffffffc


//--------------------- .text._Z18sumReductionKernelPiS_i --------------------------
	.section	.text._Z18sumReductionKernelPiS_i,"ax",@progbits
	.align	128
        .global         _Z18sumReductionKernelPiS_i
        .type           _Z18sumReductionKernelPiS_i,@function
        .size           _Z18sumReductionKernelPiS_i,(.L_x_5 - _Z18sumReductionKernelPiS_i)
        .other          _Z18sumReductionKernelPiS_i,@"STO_CUDA_ENTRY STV_DEFAULT"
_Z18sumReductionKernelPiS_i:
.text._Z18sumReductionKernelPiS_i:
[----:B------:R-:W-:Y:S01]  /*0000*/  LDC R1, c[0x0][0x37c] ;  /* 0x0000df00ff017b82 */ /* 0x000fe20000000800 */
[----:B------:R-:W0:Y:S01]  /*0010*/  S2R R9, SR_CTAID.X ;  /* 0x0000000000097919 */ /* 0x000e220000002500 */
[----:B------:R-:W0:Y:S01]  /*0020*/  LDCU UR4, c[0x0][0x360] ;  /* 0x00006c00ff0477ac */ /* 0x000e220008000800 */
[----:B------:R-:W-:Y:S01]  /*0030*/  BSSY.RECONVERGENT B0, `(.L_x_0) ;  /* 0x000000c000007945 */ /* 0x000fe20003800200 */
[----:B------:R-:W-:Y:S01]  /*0040*/  HFMA2 R7, -RZ, RZ, 0, 0 ;  /* 0x00000000ff077431 */ /* 0x000fe200000001ff */
[----:B------:R-:W0:Y:S01]  /*0050*/  S2R R0, SR_TID.X ;  /* 0x0000000000007919 */ /* 0x000e220000002100 */
[----:B------:R-:W1:Y:S01]  /*0060*/  LDCU UR5, c[0x0][0x390] ;  /* 0x00007200ff0577ac */ /* 0x000e620008000800 */
[----:B------:R-:W2:Y:S01]  /*0070*/  LDCU.64 UR6, c[0x0][0x358] ;  /* 0x00006b00ff0677ac */ /* 0x000ea20008000a00 */
[----:B0-----:R-:W-:Y:S01]  /*0080*/  IMAD R5, R9, UR4, R0 ;  /* 0x0000000409057c24 */ /* 0x001fe2000f8e0200 */
[----:B------:R-:W-:-:S04]  /*0090*/  ISETP.NE.AND P1, PT, R0, RZ, PT ;  /* 0x000000ff0000720c */ /* 0x000fc80003f25270 */
[----:B-1----:R-:W-:-:S13]  /*00a0*/  ISETP.GE.AND P0, PT, R5, UR5, PT ;  /* 0x0000000505007c0c */ /* 0x002fda000bf06270 */
[----:B--2---:R-:W-:Y:S05]  /*00b0*/  @P0 BRA `(.L_x_1) ;  /* 0x00000000000c0947 */ /* 0x004fea0003800000 */
[----:B------:R-:W0:Y:S02]  /*00c0*/  LDC.64 R2, c[0x0][0x380] ;  /* 0x0000e000ff027b82 */ /* 0x000e240000000a00 */
[----:B0-----:R-:W-:-:S05]  /*00d0*/  IMAD.WIDE R2, R5, 0x4, R2 ;  /* 0x0000000405027825 */ /* 0x001fca00078e0202 */
[----:B------:R0:W5:Y:S02]  /*00e0*/  LDG.E R7, desc[UR6][R2.64] ;  /* 0x0000000602077981 */ /* 0x000164000c1e1900 */
.L_x_1:
[----:B------:R-:W-:Y:S05]  /*00f0*/  BSYNC.RECONVERGENT B0 ;  /* 0x0000000000007941 */ /* 0x000fea0003800200 */
.L_x_0:
[----:B------:R-:W-:Y:S01]  /*0100*/  BAR.SYNC.DEFER_BLOCKING 0x0 ;  /* 0x0000000000007b1d */ /* 0x000fe20000010000 */
[----:B------:R-:W-:-:S09]  /*0110*/  UISETP.GE.U32.AND UP0, UPT, UR4, 0x2, UPT ;  /* 0x000000020400788c */ /* 0x000fd2000bf06070 */
[----:B------:R-:W-:Y:S05]  /*0120*/  BRA.U !UP0, `(.L_x_2) ;  /* 0x0000000108147547 */ /* 0x000fea000b800000 */
.L_x_3:
[----:B------:R-:W-:Y:S01]  /*0130*/  BAR.SYNC.DEFER_BLOCKING 0x0 ;  /* 0x0000000000007b1d */ /* 0x000fe20000010000 */
[----:B------:R-:W-:Y:S02]  /*0140*/  UISETP.GT.U32.AND UP0, UPT, UR4, 0x3, UPT ;  /* 0x000000030400788c */ /* 0x000fe4000bf04070 */
[----:B------:R-:W-:-:S07]  /*0150*/  USHF.R.U32.HI UR5, URZ, 0x1, UR4 ;  /* 0x00000001ff057899 */ /* 0x000fce0008011604 */
[----:B------:R-:W-:Y:S01]  /*0160*/  UMOV UR4, UR5 ;  /* 0x0000000500047c82 */ /* 0x000fe20008000000 */
[----:B------:R-:W-:Y:S05]  /*0170*/  BRA.U UP0, `(.L_x_3) ;  /* 0xfffffffd00ec7547 */ /* 0x000fea000b83ffff */
.L_x_2:
[----:B------:R-:W-:Y:S05]  /*0180*/  @P1 EXIT ;  /* 0x000000000000194d */ /* 0x000fea0003800000 */
[----:B0-----:R-:W0:Y:S02]  /*0190*/  LDC.64 R2, c[0x0][0x388] ;  /* 0x0000e200ff027b82 */ /* 0x001e240000000a00 */
[----:B0-----:R-:W-:-:S05]  /*01a0*/  IMAD.WIDE.U32 R2, R9, 0x4, R2 ;  /* 0x0000000409027825 */ /* 0x001fca00078e0002 */
[----:B-----5:R-:W-:Y:S01]  /*01b0*/  STG.E desc[UR6][R2.64], R7 ;  /* 0x0000000702007986 */ /* 0x020fe2000c101906 */
[----:B------:R-:W-:Y:S05]  /*01c0*/  EXIT ;  /* 0x000000000000794d */ /* 0x000fea0003800000 */
.L_x_4:
[----:B------:R-:W-:-:S00]  /*01d0*/  BRA `(.L_x_4) ;  /* 0xfffffffc00fc7947 */ /* 0x000fc0000383ffff */
[----:B------:R-:W-:-:S00]  /*01e0*/  NOP ;  /* 0x0000000000007918 */ /* 0x000fc00000000000 */
        /* <DEDUP_REMOVED lines=9> */
.L_x_5:


//--------------------- .nv.shared.reserved.0     --------------------------
	.section	.nv.shared.reserved.0,"aw",@nobits
	.weak		__nv_reservedSMEM_offset_0_alias
	.size		__nv_reservedSMEM_offset_0_alias, 0, 64
	.other		__nv_reservedSMEM_offset_0_alias,@"STO_CUDA_RESERVED_SHARED STV_DEFAULT"
__nv_reservedSMEM_offset_0_alias:
	.zero		0
	.zero		64


//--------------------- .nv.constant0._Z18sumReductionKernelPiS_i --------------------------
	.section	.nv.constant0._Z18sumReductionKernelPiS_i,"a",@progbits
	.sectionflags	@""
	.align	4
.nv.constant0._Z18sumReductionKernelPiS_i:
	.zero		916


//--------------------- SYMBOLS --------------------------

	.type		.nv.reservedSmem.offset0,@object
	.size		.nv.reservedSmem.offset0,0x4
